	.headerflags	@"EF_CUDA_TEXMODE_UNIFIED EF_CUDA_64BIT_ADDRESS EF_CUDA_ACCELERATORS EF_CUDA_SM90 EF_CUDA_VIRTUAL_SM(EF_CUDA_SM90)"
	.elftype	@"ET_EXEC"


//--------------------- .nv.info                  --------------------------
	.section	.nv.info,"",@"SHT_CUDA_INFO"
	.align	4


	//----- nvinfo : EIATTR_REGCOUNT
	.align		4
        /*0000*/ 	.byte	0x04, 0x2f
        /*0002*/ 	.short	(.L_1 - .L_0)
	.align		4
.L_0:
        /*0004*/ 	.word	index@(triton_poi_fused_avg_pool2d_24)
        /*0008*/ 	.word	0x00000020


	//----- nvinfo : EIATTR_MIN_STACK_SIZE
	.align		4
.L_1:
        /*000c*/ 	.byte	0x04, 0x12
        /*000e*/ 	.short	(.L_3 - .L_2)
	.align		4
.L_2:
        /*0010*/ 	.word	index@(triton_poi_fused_avg_pool2d_24)
        /*0014*/ 	.word	0x00000000


	//----- nvinfo : EIATTR_FRAME_SIZE
	.align		4
.L_3:
        /*0018*/ 	.byte	0x04, 0x11
        /*001a*/ 	.short	(.L_5 - .L_4)
	.align		4
.L_4:
        /*001c*/ 	.word	index@(triton_poi_fused_avg_pool2d_24)
        /*0020*/ 	.word	0x00000000


	//----- nvinfo : EIATTR_MIN_STACK_SIZE
	.align		4
.L_5:
        /*0024*/ 	.byte	0x04, 0x12
        /*0026*/ 	.short	(.L_7 - .L_6)
	.align		4
.L_6:
        /*0028*/ 	.word	index@(triton_poi_fused_avg_pool2d_24)
        /*002c*/ 	.word	0x00000000
.L_7:


//--------------------- .nv.info.triton_poi_fused_avg_pool2d_24 --------------------------
	.section	.nv.info.triton_poi_fused_avg_pool2d_24,"",@"SHT_CUDA_INFO"
	.sectionflags	@""
	.align	4


	//----- nvinfo : EIATTR_CUDA_API_VERSION
	.align		4
        /*0000*/ 	.byte	0x04, 0x37
        /*0002*/ 	.short	(.L_9 - .L_8)
.L_8:
        /*0004*/ 	.word	0x0000007c


	//----- nvinfo : EIATTR_KPARAM_INFO
	.align		4
.L_9:
        /*0008*/ 	.byte	0x04, 0x17
        /*000a*/ 	.short	(.L_11 - .L_10)
.L_10:
        /*000c*/ 	.word	0x00000000
        /*0010*/ 	.short	0x0002
        /*0012*/ 	.short	0x0010
        /*0014*/ 	.byte	0x00, 0xf0, 0x11, 0x00


	//----- nvinfo : EIATTR_KPARAM_INFO
	.align		4
.L_11:
        /*0018*/ 	.byte	0x04, 0x17
        /*001a*/ 	.short	(.L_13 - .L_12)
.L_12:
        /*001c*/ 	.word	0x00000000
        /*0020*/ 	.short	0x0001
        /*0022*/ 	.short	0x0008
        /*0024*/ 	.byte	0x00, 0xf4, 0x21, 0x00


	//----- nvinfo : EIATTR_KPARAM_INFO
	.align		4
.L_13:
        /*0028*/ 	.byte	0x04, 0x17
        /*002a*/ 	.short	(.L_15 - .L_14)
.L_14:
        /*002c*/ 	.word	0x00000000
        /*0030*/ 	.short	0x0000
        /*0032*/ 	.short	0x0000
        /*0034*/ 	.byte	0x00, 0xf4, 0x21, 0x00


	//----- nvinfo : EIATTR_SPARSE_MMA_MASK
	.align		4
.L_15:
        /*0038*/ 	.byte	0x03, 0x50
        /*003a*/ 	.short	0x0000


	//----- nvinfo : EIATTR_MAXREG_COUNT
	.align		4
        /*003c*/ 	.byte	0x03, 0x1b
        /*003e*/ 	.short	0x00ff


	//----- nvinfo : EIATTR_EXIT_INSTR_OFFSETS
	.align		4
        /*0040*/ 	.byte	0x04, 0x1c
        /*0042*/ 	.short	(.L_17 - .L_16)


	//   ....[0]....
.L_16:
        /*0044*/ 	.word	0x00001870


	//   ....[1]....
        /*0048*/ 	.word	0x00001890


	//----- nvinfo : EIATTR_REQNTID
	.align		4
.L_17:
        /*004c*/ 	.byte	0x04, 0x10
        /*004e*/ 	.short	(.L_19 - .L_18)
.L_18:
        /*0050*/ 	.word	0x00000080
        /*0054*/ 	.word	0x00000001
        /*0058*/ 	.word	0x00000001


	//----- nvinfo : EIATTR_CBANK_PARAM_SIZE
	.align		4
.L_19:
        /*005c*/ 	.byte	0x03, 0x19
        /*005e*/ 	.short	0x0014


	//----- nvinfo : EIATTR_PARAM_CBANK
	.align		4
        /*0060*/ 	.byte	0x04, 0x0a
        /*0062*/ 	.short	(.L_21 - .L_20)
	.align		4
.L_20:
        /*0064*/ 	.word	index@(.nv.constant0.triton_poi_fused_avg_pool2d_24)
        /*0068*/ 	.short	0x0210
        /*006a*/ 	.short	0x0014


	//----- nvinfo : EIATTR_SW_WAR
	.align		4
.L_21:
        /*006c*/ 	.byte	0x04, 0x36
        /*006e*/ 	.short	(.L_23 - .L_22)
.L_22:
        /*0070*/ 	.word	0x00000008
.L_23:


//--------------------- .nv.callgraph             --------------------------
	.section	.nv.callgraph,"",@"SHT_CUDA_CALLGRAPH"
	.align	4
	.sectionentsize	8
	.align		4
        /*0000*/ 	.word	0x00000000
	.align		4
        /*0004*/ 	.word	0xffffffff
	.align		4
        /*0008*/ 	.word	0x00000000
	.align		4
        /*000c*/ 	.word	0xfffffffe
	.align		4
        /*0010*/ 	.word	0x00000000
	.align		4
        /*0014*/ 	.word	0xfffffffd
	.align		4
        /*0018*/ 	.word	0x00000000
	.align		4
        /*001c*/ 	.word	0xfffffffc


//--------------------- .text.triton_poi_fused_avg_pool2d_24 --------------------------
	.section	.text.triton_poi_fused_avg_pool2d_24,"ax",@progbits
	.align	128
        .global         triton_poi_fused_avg_pool2d_24
        .type           triton_poi_fused_avg_pool2d_24,@function
        .size           triton_poi_fused_avg_pool2d_24,(.L_x_1 - triton_poi_fused_avg_pool2d_24)
        .other          triton_poi_fused_avg_pool2d_24,@"STO_CUDA_ENTRY STV_DEFAULT"
triton_poi_fused_avg_pool2d_24:
.text.triton_poi_fused_avg_pool2d_24:
[----:B------:R-:W0:Y:S02]  /*0000*/  LDC R1, c[0x0][0x28] ;  /* 0x00000a00ff017b82 */ /* 0x000e240000000800 */
[----:B------:R-:W1:Y:S01]  /*0010*/  S2R R0, SR_TID.X ;  /* 0x0000000000007919 */ /* 0x000e620000002100 */
[----:B------:R-:W-:Y:S01]  /*0020*/  IMAD.MOV.U32 R18, RZ, RZ, RZ ;  /* 0x000000ffff127224 */ /* 0x000fe200078e00ff */
[----:B------:R-:W2:Y:S01]  /*0030*/  LDC.64 R20, c[0x0][0x210] ;  /* 0x00008400ff147b82 */ /* 0x000ea20000000a00 */
[----:B------:R-:W-:Y:S01]  /*0040*/  ULDC.64 UR4, c[0x0][0x208] ;  /* 0x0000820000047ab9 */ /* 0x000fe20000000a00 */
[----:B------:R-:W3:Y:S01]  /*0050*/  S2R R19, SR_CTAID.X ;  /* 0x0000000000137919 */ /* 0x000ee20000002500 */
[----:B-1----:R-:W-:-:S05]  /*0060*/  IMAD.SHL.U32 R0, R0, 0x4, RZ ;  /* 0x0000000400007824 */ /* 0x002fca00078e00ff */
[----:B------:R-:W-:-:S05]  /*0070*/  LOP3.LUT R0, R0, 0x1fc, RZ, 0xc0, !PT ;  /* 0x000001fc00007812 */ /* 0x000fca00078ec0ff */
[----:B---3--:R-:W-:-:S04]  /*0080*/  IMAD R19, R19, 0x400, R0 ;  /* 0x0000040013137824 */ /* 0x008fc800078e0200 */
[----:B------:R-:W-:-:S04]  /*0090*/  IMAD.HI R4, R19, 0x38e38e39, RZ ;  /* 0x38e38e3913047827 */ /* 0x000fc800078e02ff */
[----:B------:R-:W-:Y:S01]  /*00a0*/  IMAD.HI R2, R19, -0x2ff2ff2f, R18 ;  /* 0xd00d00d113027827 */ /* 0x000fe200078e0212 */
[----:B------:R-:W-:-:S03]  /*00b0*/  SHF.R.U32.HI R5, RZ, 0x1f, R4 ;  /* 0x0000001fff057819 */ /* 0x000fc60000011604 */
[C---:B------:R-:W-:Y:S01]  /*00c0*/  VIADD R13, R19.reuse, 0xffffd780 ;  /* 0xffffd780130d7836 */ /* 0x040fe20000000000 */
[----:B------:R-:W-:Y:S01]  /*00d0*/  LEA.HI.SX32 R5, R4, R5, 0x1a ;  /* 0x0000000504057211 */ /* 0x000fe200078fd2ff */
[----:B------:R-:W-:Y:S01]  /*00e0*/  IMAD.MOV.U32 R4, RZ, RZ, RZ ;  /* 0x000000ffff047224 */ /* 0x000fe200078e00ff */
[----:B------:R-:W-:Y:S01]  /*00f0*/  SHF.R.U32.HI R3, RZ, 0x1f, R2 ;  /* 0x0000001fff037819 */ /* 0x000fe20000011602 */
[----:B------:R-:W-:Y:S02]  /*0100*/  VIADD R25, R19, 0xffffd8a0 ;  /* 0xffffd8a013197836 */ /* 0x000fe40000000000 */
[----:B------:R-:W-:Y:S01]  /*0110*/  IMAD.HI R4, R5, -0x15f15f15, R4 ;  /* 0xea0ea0eb05047827 */ /* 0x000fe200078e0204 */
[----:B------:R-:W-:-:S03]  /*0120*/  LEA.HI.SX32 R3, R2, R3, 0x13 ;  /* 0x0000000302037211 */ /* 0x000fc600078f9aff */
[----:B------:R-:W-:Y:S01]  /*0130*/  IMAD.MOV.U32 R2, RZ, RZ, RZ ;  /* 0x000000ffff027224 */ /* 0x000fe200078e00ff */
[----:B------:R-:W-:Y:S02]  /*0140*/  SHF.R.U32.HI R7, RZ, 0x1f, R4 ;  /* 0x0000001fff077819 */ /* 0x000fe40000011604 */
[----:B------:R-:W-:Y:S02]  /*0150*/  CS2R R8, SRZ ;  /* 0x0000000000087805 */ /* 0x000fe4000001ff00 */
[----:B------:R-:W-:Y:S01]  /*0160*/  CS2R R10, SRZ ;  /* 0x00000000000a7805 */ /* 0x000fe2000001ff00 */
[----:B------:R-:W-:Y:S01]  /*0170*/  IMAD.HI R0, R3, -0x15f15f15, R2 ;  /* 0xea0ea0eb03007827 */ /* 0x000fe200078e0202 */
[----:B------:R-:W-:-:S03]  /*0180*/  LEA.HI.SX32 R4, R4, R7, 0x1b ;  /* 0x0000000704047211 */ /* 0x000fc600078fdaff */
[----:B--2---:R-:W-:Y:S01]  /*0190*/  IMAD.WIDE R12, R13, 0x4, R20 ;  /* 0x000000040d0c7825 */ /* 0x004fe200078e0214 */
[----:B------:R-:W-:-:S03]  /*01a0*/  SHF.R.U32.HI R7, RZ, 0x1f, R0 ;  /* 0x0000001fff077819 */ /* 0x000fc60000011600 */
[----:B------:R-:W-:Y:S01]  /*01b0*/  IMAD R2, R4, -0x23, R5 ;  /* 0xffffffdd04027824 */ /* 0x000fe200078e0205 */
[----:B------:R-:W-:Y:S02]  /*01c0*/  LEA.HI.SX32 R7, R0, R7, 0x1b ;  /* 0x0000000700077211 */ /* 0x000fe400078fdaff */
[----:B------:R-:W-:Y:S02]  /*01d0*/  CS2R R4, SRZ ;  /* 0x0000000000047805 */ /* 0x000fe4000001ff00 */
[----:B------:R-:W-:Y:S01]  /*01e0*/  ISETP.GT.AND P2, PT, R2, RZ, PT ;  /* 0x000000ff0200720c */ /* 0x000fe20003f44270 */
[----:B------:R-:W-:Y:S01]  /*01f0*/  IMAD R17, R7, -0x23, R3 ;  /* 0xffffffdd07117824 */ /* 0x000fe200078e0203 */
[----:B------:R-:W-:-:S04]  /*0200*/  CS2R R6, SRZ ;  /* 0x0000000000067805 */ /* 0x000fc8000001ff00 */
[----:B------:R-:W-:-:S04]  /*0210*/  ISETP.GT.AND P0, PT, R17, RZ, P2 ;  /* 0x000000ff1100720c */ /* 0x000fc80001704270 */
[----:B------:R-:W-:Y:S02]  /*0220*/  ISETP.LT.AND P4, PT, R19, 0x158880, P0 ;  /* 0x001588801300780c */ /* 0x000fe40000781270 */
[----:B------:R-:W-:-:S04]  /*0230*/  ISETP.GT.AND P0, PT, R2, -0x1, PT ;  /* 0xffffffff0200780c */ /* 0x000fc80003f04270 */
[----:B------:R-:W-:-:S04]  /*0240*/  ISETP.GT.AND P0, PT, R17, RZ, P0 ;  /* 0x000000ff1100720c */ /* 0x000fc80000704270 */
[----:B------:R-:W-:Y:S01]  /*0250*/  ISETP.LT.AND P3, PT, R19, 0x158880, P0 ;  /* 0x001588801300780c */ /* 0x000fe20000761270 */
[----:B------:R-:W-:Y:S02]  /*0260*/  IMAD.WIDE R24, R25, 0x4, R20 ;  /* 0x0000000419187825 */ /* 0x000fe400078e0214 */
[----:B------:R1:W2:Y:S10]  /*0270*/  @P4 LDG.E.128 R4, desc[UR4][R12.64] ;  /* 0x000000040c044981 */ /* 0x0002b4000c1e1d00 */
[----:B------:R-:W3:Y:S01]  /*0280*/  @P3 LDG.E.128 R8, desc[UR4][R24.64] ;  /* 0x0000000418083981 */ /* 0x000ee2000c1e1d00 */
[----:B------:R-:W-:-:S02]  /*0290*/  VIADD R23, R19, 0x200 ;  /* 0x0000020013177836 */ /* 0x000fc40000000000 */
[----:B------:R-:W-:Y:S02]  /*02a0*/  IMAD.MOV.U32 R22, RZ, RZ, RZ ;  /* 0x000000ffff167224 */ /* 0x000fe400078e00ff */
[----:B------:R-:W-:-:S04]  /*02b0*/  IMAD.HI R0, R23, 0x38e38e39, RZ ;  /* 0x38e38e3917007827 */ /* 0x000fc800078e02ff */
[----:B------:R-:W-:Y:S01]  /*02c0*/  IMAD.HI R14, R23, -0x2ff2ff2f, R22 ;  /* 0xd00d00d1170e7827 */ /* 0x000fe200078e0216 */
[----:B-1----:R-:W-:-:S03]  /*02d0*/  SHF.R.U32.HI R13, RZ, 0x1f, R0 ;  /* 0x0000001fff0d7819 */ /* 0x002fc60000011600 */
[----:B------:R-:W-:Y:S01]  /*02e0*/  IMAD.MOV.U32 R12, RZ, RZ, RZ ;  /* 0x000000ffff0c7224 */ /* 0x000fe200078e00ff */
[----:B------:R-:W-:Y:S02]  /*02f0*/  LEA.HI.SX32 R13, R0, R13, 0x1a ;  /* 0x0000000d000d7211 */ /* 0x000fe400078fd2ff */
[----:B------:R-:W-:-:S03]  /*0300*/  SHF.R.U32.HI R15, RZ, 0x1f, R14 ;  /* 0x0000001fff0f7819 */ /* 0x000fc6000001160e */
[----:B------:R-:W-:Y:S01]  /*0310*/  IMAD.HI R3, R13, -0x15f15f15, R12 ;  /* 0xea0ea0eb0d037827 */ /* 0x000fe200078e020c */
[----:B------:R-:W-:-:S03]  /*0320*/  LEA.HI.SX32 R15, R14, R15, 0x13 ;  /* 0x0000000f0e0f7211 */ /* 0x000fc600078f9aff */
[----:B------:R-:W-:Y:S01]  /*0330*/  IMAD.MOV.U32 R14, RZ, RZ, RZ ;  /* 0x000000ffff0e7224 */ /* 0x000fe200078e00ff */
[----:B------:R-:W-:-:S03]  /*0340*/  SHF.R.U32.HI R12, RZ, 0x1f, R3 ;  /* 0x0000001fff0c7819 */ /* 0x000fc60000011603 */
[----:B------:R-:W-:Y:S01]  /*0350*/  IMAD.HI R0, R15, -0x15f15f15, R14 ;  /* 0xea0ea0eb0f007827 */ /* 0x000fe200078e020e */
[----:B------:R-:W-:-:S04]  /*0360*/  LEA.HI.SX32 R12, R3, R12, 0x1b ;  /* 0x0000000c030c7211 */ /* 0x000fc800078fdaff */
[----:B------:R-:W-:-:S04]  /*0370*/  SHF.R.U32.HI R3, RZ, 0x1f, R0 ;  /* 0x0000001fff037819 */ /* 0x000fc80000011600 */
[----:B------:R-:W-:Y:S01]  /*0380*/  LEA.HI.SX32 R14, R0, R3, 0x1b ;  /* 0x00000003000e7211 */ /* 0x000fe200078fdaff */
[----:B------:R-:W-:Y:S02]  /*0390*/  IMAD R3, R12, -0x23, R13 ;  /* 0xffffffdd0c037824 */ /* 0x000fe400078e020d */
[----:B------:R-:W-:Y:S02]  /*03a0*/  VIADD R12, R2, 0x1 ;  /* 0x00000001020c7836 */ /* 0x000fe40000000000 */
[----:B------:R-:W-:Y:S01]  /*03b0*/  IMAD R0, R14, -0x23, R15 ;  /* 0xffffffdd0e007824 */ /* 0x000fe200078e020f */
[----:B------:R-:W-:Y:S01]  /*03c0*/  ISETP.GT.AND P5, PT, R3, -0x1, PT ;  /* 0xffffffff0300780c */ /* 0x000fe20003fa4270 */
[----:B------:R-:W-:Y:S01]  /*03d0*/  VIADD R13, R19, 0xffffd980 ;  /* 0xffffd980130d7836 */ /* 0x000fe20000000000 */
[----:B------:R-:W-:Y:S02]  /*03e0*/  ISETP.GT.AND P0, PT, R3, RZ, PT ;  /* 0x000000ff0300720c */ /* 0x000fe40003f04270 */
[----:B------:R-:W-:-:S02]  /*03f0*/  ISETP.GT.AND P5, PT, R0, RZ, P5 ;  /* 0x000000ff0000720c */ /* 0x000fc40002fa4270 */
[----:B------:R-:W-:Y:S01]  /*0400*/  ISETP.GE.U32.AND P1, PT, R12, 0x23, PT ;  /* 0x000000230c00780c */ /* 0x000fe20003f26070 */
[----:B------:R-:W-:Y:S01]  /*0410*/  IMAD.WIDE R12, R13, 0x4, R20 ;  /* 0x000000040d0c7825 */ /* 0x000fe200078e0214 */
[----:B--2---:R-:W-:Y:S02]  /*0420*/  SEL R28, R4, RZ, P4 ;  /* 0x000000ff041c7207 */ /* 0x004fe40002000000 */
[----:B------:R-:W-:Y:S02]  /*0430*/  SEL R27, R5, RZ, P4 ;  /* 0x000000ff051b7207 */ /* 0x000fe40002000000 */
[----:B------:R-:W-:Y:S02]  /*0440*/  CS2R R4, SRZ ;  /* 0x0000000000047805 */ /* 0x000fe4000001ff00 */
[----:B------:R-:W-:Y:S02]  /*0450*/  SEL R16, R6, RZ, P4 ;  /* 0x000000ff06107207 */ /* 0x000fe40002000000 */
[----:B------:R-:W-:-:S02]  /*0460*/  SEL R18, R7, RZ, P4 ;  /* 0x000000ff07127207 */ /* 0x000fc40002000000 */
[----:B------:R-:W-:Y:S02]  /*0470*/  CS2R R6, SRZ ;  /* 0x0000000000067805 */ /* 0x000fe4000001ff00 */
[----:B------:R-:W-:Y:S02]  /*0480*/  ISETP.GT.AND P4, PT, R0, RZ, P0 ;  /* 0x000000ff0000720c */ /* 0x000fe40000784270 */
[----:B---3--:R-:W-:Y:S02]  /*0490*/  SEL R25, R8, RZ, P3 ;  /* 0x000000ff08197207 */ /* 0x008fe40001800000 */
[----:B------:R-:W-:Y:S02]  /*04a0*/  SEL R8, R9, RZ, P3 ;  /* 0x000000ff09087207 */ /* 0x000fe40001800000 */
[----:B------:R-:W-:Y:S01]  /*04b0*/  SEL R15, R10, RZ, P3 ;  /* 0x000000ff0a0f7207 */ /* 0x000fe20001800000 */
[----:B------:R-:W-:Y:S01]  /*04c0*/  FADD R28, R28, R25 ;  /* 0x000000191c1c7221 */ /* 0x000fe20000000000 */
[----:B------:R-:W-:Y:S01]  /*04d0*/  SEL R29, R11, RZ, P3 ;  /* 0x000000ff0b1d7207 */ /* 0x000fe20001800000 */
[----:B------:R-:W-:Y:S01]  /*04e0*/  FADD R27, R27, R8 ;  /* 0x000000081b1b7221 */ /* 0x000fe20000000000 */
[----:B------:R-:W-:Y:S01]  /*04f0*/  ISETP.LT.AND P3, PT, R23, 0x158880, P5 ;  /* 0x001588801700780c */ /* 0x000fe20002f61270 */
[----:B------:R-:W-:Y:S01]  /*0500*/  VIADD R25, R19, 0xffffdaa0 ;  /* 0xffffdaa013197836 */ /* 0x000fe20000000000 */
[----:B------:R-:W-:-:S02]  /*0510*/  ISETP.LT.AND P4, PT, R23, 0x158880, P4 ;  /* 0x001588801700780c */ /* 0x000fc40002781270 */
[----:B------:R-:W-:Y:S02]  /*0520*/  CS2R R8, SRZ ;  /* 0x0000000000087805 */ /* 0x000fe4000001ff00 */
[----:B------:R-:W-:Y:S01]  /*0530*/  CS2R R10, SRZ ;  /* 0x00000000000a7805 */ /* 0x000fe2000001ff00 */
[----:B------:R-:W-:Y:S01]  /*0540*/  IMAD.WIDE R24, R25, 0x4, R20 ;  /* 0x0000000419187825 */ /* 0x000fe200078e0214 */
[----:B------:R-:W-:-:S03]  /*0550*/  ISETP.GT.AND P5, PT, R17, RZ, !P1 ;  /* 0x000000ff1100720c */ /* 0x000fc60004fa4270 */
[----:B------:R-:W-:Y:S01]  /*0560*/  FADD R18, R18, R29 ;  /* 0x0000001d12127221 */ /* 0x000fe20000000000 */
[C---:B------:R-:W-:Y:S01]  /*0570*/  ISETP.LT.AND P5, PT, R19.reuse, 0x158880, P5 ;  /* 0x001588801300780c */ /* 0x040fe20002fa1270 */
[----:B------:R1:W2:Y:S01]  /*0580*/  @P3 LDG.E.128 R8, desc[UR4][R24.64] ;  /* 0x0000000418083981 */ /* 0x0002a2000c1e1d00 */
[----:B------:R-:W-:Y:S02]  /*0590*/  VIADD R29, R19, 0xffffd9c0 ;  /* 0xffffd9c0131d7836 */ /* 0x000fe40000000000 */
[----:B------:R-:W-:Y:S01]  /*05a0*/  FADD R16, R16, R15 ;  /* 0x0000000f10107221 */ /* 0x000fe20000000000 */
[----:B------:R-:W-:Y:S01]  /*05b0*/  CS2R R14, SRZ ;  /* 0x00000000000e7805 */ /* 0x000fe2000001ff00 */
[----:B------:R3:W4:Y:S01]  /*05c0*/  @P4 LDG.E.128 R4, desc[UR4][R12.64] ;  /* 0x000000040c044981 */ /* 0x000722000c1e1d00 */
[----:B-1----:R-:W-:Y:S01]  /*05d0*/  IMAD.WIDE R24, R29, 0x4, R20 ;  /* 0x000000041d187825 */ /* 0x002fe200078e0214 */
[----:B---3--:R-:W-:-:S06]  /*05e0*/  CS2R R12, SRZ ;  /* 0x00000000000c7805 */ /* 0x008fcc000001ff00 */
[----:B------:R2:W3:Y:S01]  /*05f0*/  @P5 LDG.E.128 R12, desc[UR4][R24.64] ;  /* 0x00000004180c5981 */ /* 0x0004e2000c1e1d00 */
[----:B------:R-:W-:Y:S02]  /*0600*/  VIADD R22, R3, 0x1 ;  /* 0x0000000103167836 */ /* 0x000fe40000000000 */
[----:B------:R-:W-:Y:S01]  /*0610*/  VIADD R29, R19, 0xffffdbc0 ;  /* 0xffffdbc0131d7836 */ /* 0x000fe20000000000 */
[----:B--2---:R-:W-:Y:S02]  /*0620*/  SEL R25, R8, RZ, P3 ;  /* 0x000000ff08197207 */ /* 0x004fe40001800000 */
[----:B------:R-:W-:Y:S02]  /*0630*/  SEL R8, R9, RZ, P3 ;  /* 0x000000ff09087207 */ /* 0x000fe40001800000 */
[----:B------:R-:W-:Y:S02]  /*0640*/  SEL R9, R10, RZ, P3 ;  /* 0x000000ff0a097207 */ /* 0x000fe40001800000 */
[----:B------:R-:W-:-:S02]  /*0650*/  SEL R26, R11, RZ, P3 ;  /* 0x000000ff0b1a7207 */ /* 0x000fc40001800000 */
[----:B------:R-:W-:Y:S02]  /*0660*/  ISETP.GE.U32.AND P3, PT, R22, 0x23, PT ;  /* 0x000000231600780c */ /* 0x000fe40003f66070 */
[----:B----4-:R-:W-:Y:S02]  /*0670*/  SEL R4, R4, RZ, P4 ;  /* 0x000000ff04047207 */ /* 0x010fe40002000000 */
[----:B------:R-:W-:Y:S02]  /*0680*/  SEL R5, R5, RZ, P4 ;  /* 0x000000ff05057207 */ /* 0x000fe40002000000 */
[----:B------:R-:W-:Y:S02]  /*0690*/  SEL R6, R6, RZ, P4 ;  /* 0x000000ff06067207 */ /* 0x000fe40002000000 */
[----:B------:R-:W-:Y:S02]  /*06a0*/  SEL R7, R7, RZ, P4 ;  /* 0x000000ff07077207 */ /* 0x000fe40002000000 */
[----:B------:R-:W-:-:S03]  /*06b0*/  ISETP.GT.AND P4, PT, R0, RZ, !P3 ;  /* 0x000000ff0000720c */ /* 0x000fc60005f84270 */
[----:B------:R-:W-:Y:S01]  /*06c0*/  FADD R26, R7, R26 ;  /* 0x0000001a071a7221 */ /* 0x000fe20000000000 */
[----:B------:R-:W-:Y:S02]  /*06d0*/  ISETP.LT.AND P4, PT, R23, 0x158880, P4 ;  /* 0x001588801700780c */ /* 0x000fe40002781270 */
[----:B---3--:R-:W-:Y:S01]  /*06e0*/  SEL R7, R12, RZ, P5 ;  /* 0x000000ff0c077207 */ /* 0x008fe20002800000 */
[----:B------:R-:W-:Y:S01]  /*06f0*/  FADD R22, R4, R25 ;  /* 0x0000001904167221 */ /* 0x000fe20000000000 */
[----:B------:R-:W-:Y:S01]  /*0700*/  FADD R25, R5, R8 ;  /* 0x0000000805197221 */ /* 0x000fe20000000000 */
[----:B------:R-:W-:Y:S01]  /*0710*/  FADD R24, R6, R9 ;  /* 0x0000000906187221 */ /* 0x000fe20000000000 */
[----:B------:R-:W-:Y:S01]  /*0720*/  SEL R12, R13, RZ, P5 ;  /* 0x000000ff0d0c7207 */ /* 0x000fe20002800000 */
[----:B------:R-:W-:Y:S01]  /*0730*/  FADD R13, R28, R7 ;  /* 0x000000071c0d7221 */ /* 0x000fe20000000000 */
[----:B------:R-:W-:Y:S02]  /*0740*/  CS2R R8, SRZ ;  /* 0x0000000000087805 */ /* 0x000fe4000001ff00 */
[----:B------:R-:W-:Y:S01]  /*0750*/  CS2R R10, SRZ ;  /* 0x00000000000a7805 */ /* 0x000fe2000001ff00 */
[----:B------:R-:W-:Y:S01]  /*0760*/  IMAD.WIDE R28, R29, 0x4, R20 ;  /* 0x000000041d1c7825 */ /* 0x000fe200078e0214 */
[----:B------:R-:W-:-:S02]  /*0770*/  SEL R5, R14, RZ, P5 ;  /* 0x000000ff0e057207 */ /* 0x000fc40002800000 */
[----:B------:R-:W-:Y:S02]  /*0780*/  SEL R15, R15, RZ, P5 ;  /* 0x000000ff0f0f7207 */ /* 0x000fe40002800000 */
[----:B------:R-:W-:Y:S01]  /*0790*/  ISETP.GT.AND P5, PT, R17, -0x1, P2 ;  /* 0xffffffff1100780c */ /* 0x000fe200017a4270 */
[----:B------:R-:W2:Y:S03]  /*07a0*/  @P4 LDG.E.128 R8, desc[UR4][R28.64] ;  /* 0x000000041c084981 */ /* 0x000ea6000c1e1d00 */
[C---:B------:R-:W-:Y:S01]  /*07b0*/  ISETP.LT.AND P5, PT, R19.reuse, 0x158880, P5 ;  /* 0x001588801300780c */ /* 0x040fe20002fa1270 */
[----:B------:R-:W-:Y:S01]  /*07c0*/  FADD R18, R18, R15 ;  /* 0x0000000f12127221 */ /* 0x000fe20000000000 */
[----:B------:R-:W-:Y:S02]  /*07d0*/  VIADD R15, R19, 0xfffffee0 ;  /* 0xfffffee0130f7836 */ /* 0x000fe40000000000 */
[----:B------:R-:W-:Y:S01]  /*07e0*/  FADD R16, R16, R5 ;  /* 0x0000000510107221 */ /* 0x000fe20000000000 */
[----:B------:R-:W-:-:S02]  /*07f0*/  CS2R R4, SRZ ;  /* 0x0000000000047805 */ /* 0x000fc4000001ff00 */
[----:B------:R-:W-:Y:S01]  /*0800*/  CS2R R6, SRZ ;  /* 0x0000000000067805 */ /* 0x000fe2000001ff00 */
[----:B------:R-:W-:-:S05]  /*0810*/  IMAD.WIDE R14, R15, 0x4, R20 ;  /* 0x000000040f0e7825 */ /* 0x000fca00078e0214 */
[----:B------:R1:W3:Y:S01]  /*0820*/  @P5 LDG.E.128 R4, desc[UR4][R14.64] ;  /* 0x000000040e045981 */ /* 0x0002e2000c1e1d00 */
[----:B------:R-:W-:Y:S01]  /*0830*/  FADD R12, R27, R12 ;  /* 0x0000000c1b0c7221 */ /* 0x000fe20000000000 */
[----:B------:R-:W-:Y:S02]  /*0840*/  ISETP.GE.AND P6, PT, R19, 0x158880, PT ;  /* 0x001588801300780c */ /* 0x000fe40003fc6270 */
[----:B------:R-:W-:Y:S02]  /*0850*/  LOP3.LUT R27, R17, R2, RZ, 0xfc, !PT ;  /* 0x00000002111b7212 */ /* 0x000fe400078efcff */
[----:B------:R-:W-:Y:S02]  /*0860*/  ISETP.GT.AND P0, PT, R0, -0x1, P0 ;  /* 0xffffffff0000780c */ /* 0x000fe40000704270 */
[----:B------:R-:W-:Y:S02]  /*0870*/  ISETP.GT.AND P2, PT, R27, -0x1, !P6 ;  /* 0xffffffff1b00780c */ /* 0x000fe40007744270 */
[----:B------:R-:W-:Y:S01]  /*0880*/  ISETP.LT.AND P0, PT, R23, 0x158880, P0 ;  /* 0x001588801700780c */ /* 0x000fe20000701270 */
[----:B-1----:R-:W-:Y:S01]  /*0890*/  IMAD.WIDE R14, R19, 0x4, R20 ;  /* 0x00000004130e7825 */ /* 0x002fe200078e0214 */
[----:B--2---:R-:W-:-:S02]  /*08a0*/  SEL R27, R8, RZ, P4 ;  /* 0x000000ff081b7207 */ /* 0x004fc40002000000 */
[----:B------:R-:W-:Y:S02]  /*08b0*/  SEL R8, R9, RZ, P4 ;  /* 0x000000ff09087207 */ /* 0x000fe40002000000 */
[----:B------:R-:W-:Y:S02]  /*08c0*/  SEL R9, R10, RZ, P4 ;  /* 0x000000ff0a097207 */ /* 0x000fe40002000000 */
[----:B------:R-:W-:Y:S01]  /*08d0*/  SEL R11, R11, RZ, P4 ;  /* 0x000000ff0b0b7207 */ /* 0x000fe20002000000 */
[----:B------:R-:W-:Y:S02]  /*08e0*/  FADD R25, R25, R8 ;  /* 0x0000000819197221 */ /* 0x000fe40000000000 */
[----:B------:R-:W-:Y:S01]  /*08f0*/  FADD R24, R24, R9 ;  /* 0x0000000918187221 */ /* 0x000fe20000000000 */
[----:B------:R-:W-:Y:S01]  /*0900*/  CS2R R8, SRZ ;  /* 0x0000000000087805 */ /* 0x000fe2000001ff00 */
[----:B------:R-:W-:Y:S01]  /*0910*/  FADD R26, R26, R11 ;  /* 0x0000000b1a1a7221 */ /* 0x000fe20000000000 */
[----:B------:R-:W-:-:S02]  /*0920*/  CS2R R10, SRZ ;  /* 0x00000000000a7805 */ /* 0x000fc4000001ff00 */
[----:B---3--:R-:W-:Y:S02]  /*0930*/  SEL R4, R4, RZ, P5 ;  /* 0x000000ff04047207 */ /* 0x008fe40002800000 */
[----:B------:R-:W-:Y:S02]  /*0940*/  SEL R5, R5, RZ, P5 ;  /* 0x000000ff05057207 */ /* 0x000fe40002800000 */
[----:B------:R-:W2:Y:S01]  /*0950*/  @P0 LDG.E.128 R8, desc[UR4][R14.64+0x380] ;  /* 0x000380040e080981 */ /* 0x000ea2000c1e1d00 */
[----:B------:R-:W-:Y:S01]  /*0960*/  SEL R7, R7, RZ, P5 ;  /* 0x000000ff07077207 */ /* 0x000fe20002800000 */
[----:B------:R-:W-:Y:S01]  /*0970*/  FADD R22, R22, R27 ;  /* 0x0000001b16167221 */ /* 0x000fe20000000000 */
[----:B------:R-:W-:Y:S01]  /*0980*/  FADD R13, R13, R4 ;  /* 0x000000040d0d7221 */ /* 0x000fe20000000000 */
[----:B------:R-:W-:Y:S01]  /*0990*/  SEL R27, R6, RZ, P5 ;  /* 0x000000ff061b7207 */ /* 0x000fe20002800000 */
[----:B------:R-:W-:Y:S01]  /*09a0*/  FADD R12, R12, R5 ;  /* 0x000000050c0c7221 */ /* 0x000fe20000000000 */
[----:B------:R-:W-:Y:S01]  /*09b0*/  FADD R18, R18, R7 ;  /* 0x0000000712127221 */ /* 0x000fe20000000000 */
[----:B------:R-:W-:-:S02]  /*09c0*/  CS2R R4, SRZ ;  /* 0x0000000000047805 */ /* 0x000fc4000001ff00 */
[----:B------:R-:W-:-:S06]  /*09d0*/  CS2R R6, SRZ ;  /* 0x0000000000067805 */ /* 0x000fcc000001ff00 */
[----:B------:R-:W3:Y:S01]  /*09e0*/  @P2 LDG.E.128 R4, desc[UR4][R14.64] ;  /* 0x000000040e042981 */ /* 0x000ee2000c1e1d00 */
[----:B------:R-:W-:Y:S01]  /*09f0*/  FADD R16, R16, R27 ;  /* 0x0000001b10107221 */ /* 0x000fe20000000000 */
[----:B------:R-:W-:Y:S02]  /*0a00*/  ISETP.GE.AND P5, PT, R23, 0x158880, PT ;  /* 0x001588801700780c */ /* 0x000fe40003fa6270 */
[----:B--2---:R-:W-:Y:S02]  /*0a10*/  SEL R27, R8, RZ, P0 ;  /* 0x000000ff081b7207 */ /* 0x004fe40000000000 */
[----:B------:R-:W-:Y:S02]  /*0a20*/  SEL R8, R9, RZ, P0 ;  /* 0x000000ff09087207 */ /* 0x000fe40000000000 */
[----:B------:R-:W-:-:S03]  /*0a30*/  SEL R9, R10, RZ, P0 ;  /* 0x000000ff0a097207 */ /* 0x000fc60000000000 */
[----:B------:R-:W-:Y:S01]  /*0a40*/  FADD R25, R25, R8 ;  /* 0x0000000819197221 */ /* 0x000fe20000000000 */
[----:B------:R-:W-:Y:S02]  /*0a50*/  LOP3.LUT R8, R0, R3, RZ, 0xfc, !PT ;  /* 0x0000000300087212 */ /* 0x000fe400078efcff */
[----:B------:R-:W-:Y:S02]  /*0a60*/  SEL R11, R11, RZ, P0 ;  /* 0x000000ff0b0b7207 */ /* 0x000fe40000000000 */
[----:B------:R-:W-:Y:S01]  /*0a70*/  ISETP.GT.AND P4, PT, R8, -0x1, !P5 ;  /* 0xffffffff0800780c */ /* 0x000fe20006f84270 */
[----:B------:R-:W-:Y:S01]  /*0a80*/  FADD R24, R24, R9 ;  /* 0x0000000918187221 */ /* 0x000fe20000000000 */
[----:B---3--:R-:W-:Y:S01]  /*0a90*/  SEL R4, R4, RZ, P2 ;  /* 0x000000ff04047207 */ /* 0x008fe20001000000 */
[----:B------:R-:W-:Y:S01]  /*0aa0*/  FADD R26, R26, R11 ;  /* 0x0000000b1a1a7221 */ /* 0x000fe20000000000 */
[----:B------:R-:W-:Y:S02]  /*0ab0*/  SEL R5, R5, RZ, P2 ;  /* 0x000000ff05057207 */ /* 0x000fe40001000000 */
[----:B------:R-:W-:-:S02]  /*0ac0*/  SEL R9, R6, RZ, P2 ;  /* 0x000000ff06097207 */ /* 0x000fc40001000000 */
[----:B------:R-:W-:Y:S02]  /*0ad0*/  SEL R11, R7, RZ, P2 ;  /* 0x000000ff070b7207 */ /* 0x000fe40001000000 */
[----:B------:R-:W-:Y:S01]  /*0ae0*/  ISETP.GT.AND P2, PT, R17, -0x1, !P1 ;  /* 0xffffffff1100780c */ /* 0x000fe20004f44270 */
[----:B------:R-:W-:Y:S01]  /*0af0*/  FADD R13, R13, R4 ;  /* 0x000000040d0d7221 */ /* 0x000fe20000000000 */
[----:B------:R-:W-:Y:S01]  /*0b00*/  FADD R12, R12, R5 ;  /* 0x000000050c0c7221 */ /* 0x000fe20000000000 */
[----:B------:R-:W-:Y:S02]  /*0b10*/  CS2R R4, SRZ ;  /* 0x0000000000047805 */ /* 0x000fe4000001ff00 */
[----:B------:R-:W-:Y:S02]  /*0b20*/  CS2R R6, SRZ ;  /* 0x0000000000067805 */ /* 0x000fe4000001ff00 */
[----:B------:R-:W-:Y:S01]  /*0b30*/  ISETP.LT.AND P2, PT, R19, 0x158880, P2 ;  /* 0x001588801300780c */ /* 0x000fe20001741270 */
[----:B------:R-:W-:Y:S01]  /*0b40*/  FADD R16, R16, R9 ;  /* 0x0000000910107221 */ /* 0x000fe20000000000 */
[----:B------:R-:W-:Y:S01]  /*0b50*/  FADD R18, R18, R11 ;  /* 0x0000000b12127221 */ /* 0x000fe20000000000 */
[----:B------:R-:W-:Y:S01]  /*0b60*/  CS2R R8, SRZ ;  /* 0x0000000000087805 */ /* 0x000fe2000001ff00 */
[----:B------:R-:W2:Y:S01]  /*0b70*/  @P4 LDG.E.128 R4, desc[UR4][R14.64+0x800] ;  /* 0x000800040e044981 */ /* 0x000ea2000c1e1d00 */
[----:B------:R-:W-:-:S08]  /*0b80*/  CS2R R10, SRZ ;  /* 0x00000000000a7805 */ /* 0x000fd0000001ff00 */
[----:B------:R1:W3:Y:S01]  /*0b90*/  @P2 LDG.E.128 R8, desc[UR4][R14.64+0x480] ;  /* 0x000480040e082981 */ /* 0x0002e2000c1e1d00 */
[----:B------:R-:W-:Y:S01]  /*0ba0*/  FADD R22, R22, R27 ;  /* 0x0000001b16167221 */ /* 0x000fe20000000000 */
[----:B------:R-:W-:-:S05]  /*0bb0*/  VIADD R27, R17, 0x1 ;  /* 0x00000001111b7836 */ /* 0x000fca0000000000 */
[C---:B------:R-:W-:Y:S02]  /*0bc0*/  ISETP.GE.U32.AND P0, PT, R27.reuse, 0x23, PT ;  /* 0x000000231b00780c */ /* 0x040fe40003f06070 */
[----:B------:R-:W-:Y:S01]  /*0bd0*/  ISETP.LT.U32.AND P1, PT, R27, 0x23, !P1 ;  /* 0x000000231b00780c */ /* 0x000fe20004f21070 */
[----:B-1----:R-:W-:-:S04]  /*0be0*/  VIADD R15, R19, 0x320 ;  /* 0x00000320130f7836 */ /* 0x002fc80000000000 */
[----:B------:R-:W-:Y:S01]  /*0bf0*/  IMAD.WIDE R14, R15, 0x4, R20 ;  /* 0x000000040f0e7825 */ /* 0x000fe200078e0214 */
[----:B--2---:R-:W-:Y:S02]  /*0c00*/  SEL R27, R4, RZ, P4 ;  /* 0x000000ff041b7207 */ /* 0x004fe40002000000 */
[----:B------:R-:W-:Y:S02]  /*0c10*/  SEL R4, R5, RZ, P4 ;  /* 0x000000ff05047207 */ /* 0x000fe40002000000 */
[----:B------:R-:W-:Y:S02]  /*0c20*/  SEL R5, R6, RZ, P4 ;  /* 0x000000ff06057207 */ /* 0x000fe40002000000 */
[----:B------:R-:W-:Y:S02]  /*0c30*/  SEL R7, R7, RZ, P4 ;  /* 0x000000ff07077207 */ /* 0x000fe40002000000 */
[----:B------:R-:W-:Y:S01]  /*0c40*/  ISETP.GT.AND P4, PT, R0, -0x1, !P3 ;  /* 0xffffffff0000780c */ /* 0x000fe20005f84270 */
[----:B------:R-:W-:Y:S01]  /*0c50*/  FADD R24, R24, R5 ;  /* 0x0000000518187221 */ /* 0x000fe20000000000 */
[----:B---3--:R-:W-:-:S02]  /*0c60*/  SEL R5, R9, RZ, P2 ;  /* 0x000000ff09057207 */ /* 0x008fc40001000000 */
[----:B------:R-:W-:Y:S02]  /*0c70*/  SEL R8, R8, RZ, P2 ;  /* 0x000000ff08087207 */ /* 0x000fe40001000000 */
[----:B------:R-:W-:Y:S02]  /*0c80*/  SEL R9, R10, RZ, P2 ;  /* 0x000000ff0a097207 */ /* 0x000fe40001000000 */
[----:B------:R-:W-:Y:S02]  /*0c90*/  SEL R11, R11, RZ, P2 ;  /* 0x000000ff0b0b7207 */ /* 0x000fe40001000000 */
[----:B------:R-:W-:Y:S02]  /*0ca0*/  ISETP.LT.AND P2, PT, R23, 0x158880, P4 ;  /* 0x001588801700780c */ /* 0x000fe40002741270 */
[----:B------:R-:W-:Y:S01]  /*0cb0*/  ISETP.GT.AND P4, PT, R2, RZ, !P0 ;  /* 0x000000ff0200720c */ /* 0x000fe20004784270 */
[----:B------:R-:W-:Y:S01]  /*0cc0*/  FADD R25, R25, R4 ;  /* 0x0000000419197221 */ /* 0x000fe20000000000 */
[----:B------:R-:W-:Y:S01]  /*0cd0*/  FADD R26, R26, R7 ;  /* 0x000000071a1a7221 */ /* 0x000fe20000000000 */
[----:B------:R-:W-:Y:S01]  /*0ce0*/  FADD R28, R12, R5 ;  /* 0x000000050c1c7221 */ /* 0x000fe20000000000 */
[----:B------:R-:W-:-:S02]  /*0cf0*/  ISETP.LT.AND P4, PT, R19, 0x158880, P4 ;  /* 0x001588801300780c */ /* 0x000fc40002781270 */
[----:B------:R-:W-:Y:S02]  /*0d00*/  CS2R R4, SRZ ;  /* 0x0000000000047805 */ /* 0x000fe4000001ff00 */
[----:B------:R-:W-:Y:S01]  /*0d10*/  CS2R R6, SRZ ;  /* 0x0000000000067805 */ /* 0x000fe2000001ff00 */
[----:B------:R-:W-:Y:S01]  /*0d20*/  FADD R22, R22, R27 ;  /* 0x0000001b16167221 */ /* 0x000fe20000000000 */
[----:B------:R-:W-:Y:S01]  /*0d30*/  FADD R27, R13, R8 ;  /* 0x000000080d1b7221 */ /* 0x000fe20000000000 */
[----:B------:R-:W-:Y:S02]  /*0d40*/  VIADD R13, R19, 0x2640 ;  /* 0x00002640130d7836 */ /* 0x000fe40000000000 */
[----:B------:R-:W-:Y:S01]  /*0d50*/  FADD R16, R16, R9 ;  /* 0x0000000910107221 */ /* 0x000fe20000000000 */
[----:B------:R-:W-:Y:S01]  /*0d60*/  FADD R18, R18, R11 ;  /* 0x0000000b12127221 */ /* 0x000fe20000000000 */
[----:B------:R1:W2:Y:S01]  /*0d70*/  @P2 LDG.E.128 R4, desc[UR4][R14.64] ;  /* 0x000000040e042981 */ /* 0x0002a2000c1e1d00 */
[----:B------:R-:W-:-:S02]  /*0d80*/  CS2R R8, SRZ ;  /* 0x0000000000087805 */ /* 0x000fc4000001ff00 */
[----:B------:R-:W-:Y:S01]  /*0d90*/  CS2R R10, SRZ ;  /* 0x00000000000a7805 */ /* 0x000fe2000001ff00 */
[----:B-1----:R-:W-:-:S05]  /*0da0*/  IMAD.WIDE R14, R13, 0x4, R20 ;  /* 0x000000040d0e7825 */ /* 0x002fca00078e0214 */
[----:B------:R1:W3:Y:S01]  /*0db0*/  @P4 LDG.E.128 R8, desc[UR4][R14.64] ;  /* 0x000000040e084981 */ /* 0x0002e2000c1e1d00 */
[----:B------:R-:W-:-:S05]  /*0dc0*/  VIADD R12, R0, 0x1 ;  /* 0x00000001000c7836 */ /* 0x000fca0000000000 */
[----:B------:R-:W-:Y:S02]  /*0dd0*/  ISETP.LT.U32.AND P3, PT, R12, 0x23, !P3 ;  /* 0x000000230c00780c */ /* 0x000fe40005f61070 */
[----:B--2---:R-:W-:Y:S02]  /*0de0*/  SEL R13, R4, RZ, P2 ;  /* 0x000000ff040d7207 */ /* 0x004fe40001000000 */
[----:B------:R-:W-:Y:S02]  /*0df0*/  SEL R4, R5, RZ, P2 ;  /* 0x000000ff05047207 */ /* 0x000fe40001000000 */
[----:B-1----:R-:W-:Y:S02]  /*0e00*/  SEL R15, R6, RZ, P2 ;  /* 0x000000ff060f7207 */ /* 0x002fe40001000000 */
[----:B------:R-:W-:Y:S02]  /*0e10*/  SEL R7, R7, RZ, P2 ;  /* 0x000000ff07077207 */ /* 0x000fe40001000000 */
[----:B------:R-:W-:-:S02]  /*0e20*/  ISETP.GE.U32.AND P2, PT, R12, 0x23, PT ;  /* 0x000000230c00780c */ /* 0x000fc40003f46070 */
[----:B---3--:R-:W-:Y:S02]  /*0e30*/  SEL R8, R8, RZ, P4 ;  /* 0x000000ff08087207 */ /* 0x008fe40002000000 */
[----:B------:R-:W-:Y:S02]  /*0e40*/  SEL R9, R9, RZ, P4 ;  /* 0x000000ff09097207 */ /* 0x000fe40002000000 */
[----:B------:R-:W-:Y:S02]  /*0e50*/  SEL R29, R10, RZ, P4 ;  /* 0x000000ff0a1d7207 */ /* 0x000fe40002000000 */
[----:B------:R-:W-:Y:S02]  /*0e60*/  SEL R5, R11, RZ, P4 ;  /* 0x000000ff0b057207 */ /* 0x000fe40002000000 */
[----:B------:R-:W-:-:S04]  /*0e70*/  ISETP.GT.AND P4, PT, R3, RZ, !P2 ;  /* 0x000000ff0300720c */ /* 0x000fc80005784270 */
[----:B------:R-:W-:Y:S01]  /*0e80*/  ISETP.LT.AND P4, PT, R23, 0x158880, P4 ;  /* 0x001588801700780c */ /* 0x000fe20002781270 */
[----:B------:R-:W-:Y:S02]  /*0e90*/  VIADD R11, R19, 0x2840 ;  /* 0x00002840130b7836 */ /* 0x000fe40000000000 */
[----:B------:R-:W-:Y:S01]  /*0ea0*/  FADD R22, R22, R13 ;  /* 0x0000000d16167221 */ /* 0x000fe20000000000 */
[----:B------:R-:W-:Y:S01]  /*0eb0*/  FADD R24, R24, R15 ;  /* 0x0000000f18187221 */ /* 0x000fe20000000000 */
[----:B------:R-:W-:Y:S02]  /*0ec0*/  CS2R R12, SRZ ;  /* 0x00000000000c7805 */ /* 0x000fe4000001ff00 */
[----:B------:R-:W-:Y:S01]  /*0ed0*/  CS2R R14, SRZ ;  /* 0x00000000000e7805 */ /* 0x000fe2000001ff00 */
[----:B------:R-:W-:-:S05]  /*0ee0*/  IMAD.WIDE R10, R11, 0x4, R20 ;  /* 0x000000040b0a7825 */ /* 0x000fca00078e0214 */
[----:B------:R1:W2:Y:S01]  /*0ef0*/  @P4 LDG.E.128 R12, desc[UR4][R10.64] ;  /* 0x000000040a0c4981 */ /* 0x0002a2000c1e1d00 */
[----:B------:R-:W-:Y:S01]  /*0f00*/  ISETP.GT.AND P0, PT, R2, -0x1, !P0 ;  /* 0xffffffff0200780c */ /* 0x000fe20004704270 */
[----:B------:R-:W-:-:S03]  /*0f10*/  FADD R26, R26, R7 ;  /* 0x000000071a1a7221 */ /* 0x000fc60000000000 */
[C---:B------:R-:W-:Y:S01]  /*0f20*/  ISETP.LT.AND P0, PT, R19.reuse, 0x158880, P0 ;  /* 0x001588801300780c */ /* 0x040fe20000701270 */
[----:B------:R-:W-:Y:S02]  /*0f30*/  VIADD R7, R19, 0x2760 ;  /* 0x0000276013077836 */ /* 0x000fe40000000000 */
[----:B------:R-:W-:Y:S01]  /*0f40*/  FADD R27, R27, R8 ;  /* 0x000000081b1b7221 */ /* 0x000fe20000000000 */
[----:B------:R-:W-:Y:S01]  /*0f50*/  FADD R28, R28, R9 ;  /* 0x000000091c1c7221 */ /* 0x000fe20000000000 */
[----:B------:R-:W-:Y:S02]  /*0f60*/  CS2R R8, SRZ ;  /* 0x0000000000087805 */ /* 0x000fe4000001ff00 */
[----:B-1----:R-:W-:Y:S01]  /*0f70*/  CS2R R10, SRZ ;  /* 0x00000000000a7805 */ /* 0x002fe2000001ff00 */
[----:B------:R-:W-:Y:S01]  /*0f80*/  IMAD.WIDE R6, R7, 0x4, R20 ;  /* 0x0000000407067825 */ /* 0x000fe200078e0214 */
[----:B------:R-:W-:-:S03]  /*0f90*/  ISETP.GT.AND P2, PT, R3, -0x1, !P2 ;  /* 0xffffffff0300780c */ /* 0x000fc60005744270 */
[----:B------:R-:W-:Y:S01]  /*0fa0*/  FADD R4, R25, R4 ;  /* 0x0000000419047221 */ /* 0x000fe20000000000 */
[----:B------:R-:W-:Y:S01]  /*0fb0*/  FADD R29, R16, R29 ;  /* 0x0000001d101d7221 */ /* 0x000fe20000000000 */
[C---:B------:R-:W-:Y:S01]  /*0fc0*/  ISETP.LT.AND P2, PT, R23.reuse, 0x158880, P2 ;  /* 0x001588801700780c */ /* 0x040fe20001741270 */
[----:B------:R1:W3:Y:S01]  /*0fd0*/  @P0 LDG.E.128 R8, desc[UR4][R6.64] ;  /* 0x0000000406080981 */ /* 0x0002e2000c1e1d00 */
[----:B------:R-:W-:Y:S01]  /*0fe0*/  ISETP.LT.AND P3, PT, R23, 0x158880, P3 ;  /* 0x001588801700780c */ /* 0x000fe20001f61270 */
[----:B------:R-:W-:Y:S01]  /*0ff0*/  FADD R18, R18, R5 ;  /* 0x0000000512127221 */ /* 0x000fe20000000000 */
[----:B-1----:R-:W-:Y:S02]  /*1000*/  CS2R R6, SRZ ;  /* 0x0000000000067805 */ /* 0x002fe4000001ff00 */
[----:B--2---:R-:W-:-:S05]  /*1010*/  SEL R13, R13, RZ, P4 ;  /* 0x000000ff0d0d7207 */ /* 0x004fca0002000000 */
[----:B------:R-:W-:Y:S01]  /*1020*/  FADD R16, R4, R13 ;  /* 0x0000000d04107221 */ /* 0x000fe20000000000 */
[----:B------:R-:W-:Y:S01]  /*1030*/  VIADD R13, R19, 0x2960 ;  /* 0x00002960130d7836 */ /* 0x000fe20000000000 */
[----:B------:R-:W-:Y:S02]  /*1040*/  SEL R23, R12, RZ, P4 ;  /* 0x000000ff0c177207 */ /* 0x000fe40002000000 */
[----:B------:R-:W-:Y:S01]  /*1050*/  CS2R R4, SRZ ;  /* 0x0000000000047805 */ /* 0x000fe2000001ff00 */
[----:B------:R-:W-:-:S05]  /*1060*/  IMAD.WIDE R12, R13, 0x4, R20 ;  /* 0x000000040d0c7825 */ /* 0x000fca00078e0214 */
[----:B------:R1:W2:Y:S01]  /*1070*/  @P2 LDG.E.128 R4, desc[UR4][R12.64] ;  /* 0x000000040c042981 */ /* 0x0002a2000c1e1d00 */
[----:B------:R-:W-:Y:S02]  /*1080*/  ISETP.LT.AND P1, PT, R19, 0x158880, P1 ;  /* 0x001588801300780c */ /* 0x000fe40000f21270 */
[----:B---3--:R-:W-:Y:S02]  /*1090*/  SEL R9, R9, RZ, P0 ;  /* 0x000000ff09097207 */ /* 0x008fe40000000000 */
[----:B------:R-:W-:Y:S02]  /*10a0*/  SEL R15, R15, RZ, P4 ;  /* 0x000000ff0f0f7207 */ /* 0x000fe40002000000 */
[----:B------:R-:W-:Y:S01]  /*10b0*/  SEL R8, R8, RZ, P0 ;  /* 0x000000ff08087207 */ /* 0x000fe20000000000 */
[----:B------:R-:W-:Y:S01]  /*10c0*/  FADD R28, R28, R9 ;  /* 0x000000091c1c7221 */ /* 0x000fe20000000000 */
[----:B------:R-:W-:Y:S01]  /*10d0*/  VIADD R9, R19, 0x2880 ;  /* 0x0000288013097836 */ /* 0x000fe20000000000 */
[----:B------:R-:W-:Y:S01]  /*10e0*/  SEL R25, R14, RZ, P4 ;  /* 0x000000ff0e197207 */ /* 0x000fe20002000000 */
[----:B------:R-:W-:Y:S01]  /*10f0*/  FADD R26, R26, R15 ;  /* 0x0000000f1a1a7221 */ /* 0x000fe20000000000 */
[----:B------:R-:W-:Y:S01]  /*1100*/  FADD R27, R27, R8 ;  /* 0x000000081b1b7221 */ /* 0x000fe20000000000 */
[----:B-1----:R-:W-:-:S02]  /*1110*/  CS2R R12, SRZ ;  /* 0x00000000000c7805 */ /* 0x002fc4000001ff00 */
[----:B------:R-:W-:Y:S01]  /*1120*/  CS2R R14, SRZ ;  /* 0x00000000000e7805 */ /* 0x000fe2000001ff00 */
[----:B------:R-:W-:-:S04]  /*1130*/  IMAD.WIDE R8, R9, 0x4, R20 ;  /* 0x0000000409087825 */ /* 0x000fc800078e0214 */
[----:B------:R-:W-:Y:S01]  /*1140*/  FADD R24, R24, R25 ;  /* 0x0000001918187221 */ /* 0x000fe20000000000 */
[----:B------:R-:W-:Y:S01]  /*1150*/  SEL R25, R11, RZ, P0 ;  /* 0x000000ff0b197207 */ /* 0x000fe20000000000 */
[----:B------:R-:W-:Y:S01]  /*1160*/  FADD R22, R22, R23 ;  /* 0x0000001716167221 */ /* 0x000fe20000000000 */
[----:B------:R-:W-:Y:S01]  /*1170*/  SEL R10, R10, RZ, P0 ;  /* 0x000000ff0a0a7207 */ /* 0x000fe20000000000 */
[----:B------:R1:W3:Y:S01]  /*1180*/  @P1 LDG.E.128 R12, desc[UR4][R8.64] ;  /* 0x00000004080c1981 */ /* 0x0002e2000c1e1d00 */
[----:B------:R-:W-:-:S03]  /*1190*/  VIADD R23, R19, 0x2a80 ;  /* 0x00002a8013177836 */ /* 0x000fc60000000000 */
[----:B------:R-:W-:Y:S01]  /*11a0*/  FADD R29, R29, R10 ;  /* 0x0000000a1d1d7221 */ /* 0x000fe20000000000 */
[----:B------:R-:W-:Y:S01]  /*11b0*/  IMAD.WIDE R20, R23, 0x4, R20 ;  /* 0x0000000417147825 */ /* 0x000fe200078e0214 */
[----:B-1----:R-:W-:Y:S02]  /*11c0*/  CS2R R8, SRZ ;  /* 0x0000000000087805 */ /* 0x002fe4000001ff00 */
[C---:B------:R-:W-:Y:S02]  /*11d0*/  ISETP.GT.AND P0, PT, R17.reuse, 0x21, PT ;  /* 0x000000211100780c */ /* 0x040fe40003f04270 */
[----:B------:R-:W-:Y:S01]  /*11e0*/  ISETP.GE.AND P4, PT, R17, 0x22, PT ;  /* 0x000000221100780c */ /* 0x000fe20003f86270 */
[----:B------:R-:W-:Y:S01]  /*11f0*/  FADD R18, R18, R25 ;  /* 0x0000001912127221 */ /* 0x000fe20000000000 */
[----:B--2---:R-:W-:-:S05]  /*1200*/  SEL R11, R4, RZ, P2 ;  /* 0x000000ff040b7207 */ /* 0x004fca0001000000 */
[----:B------:R-:W-:Y:S01]  /*1210*/  FADD R22, R22, R11 ;  /* 0x0000000b16167221 */ /* 0x000fe20000000000 */
[----:B------:R-:W-:-:S06]  /*1220*/  CS2R R10, SRZ ;  /* 0x00000000000a7805 */ /* 0x000fcc000001ff00 */
[----:B------:R-:W2:Y:S01]  /*1230*/  @P3 LDG.E.128 R8, desc[UR4][R20.64] ;  /* 0x0000000414083981 */ /* 0x000ea2000c1e1d00 */
[----:B------:R-:W-:-:S05]  /*1240*/  VIADD R4, R17, 0x2 ;  /* 0x0000000211047836 */ /* 0x000fca0000000000 */
[----:B------:R-:W-:-:S05]  /*1250*/  SEL R4, R4, RZ, !P4 ;  /* 0x000000ff04047207 */ /* 0x000fca0006000000 */
[----:B------:R-:W-:Y:S02]  /*1260*/  VIADD R23, R4, 0x24 ;  /* 0x0000002404177836 */ /* 0x000fe40000000000 */
[----:B------:R-:W-:Y:S01]  /*1270*/  @!P0 IMAD.MOV R23, RZ, RZ, R4 ;  /* 0x000000ffff178224 */ /* 0x000fe200078e0204 */
[C---:B------:R-:W-:Y:S01]  /*1280*/  ISETP.GT.AND P0, PT, R2.reuse, 0x21, PT ;  /* 0x000000210200780c */ /* 0x040fe20003f04270 */
[C---:B------:R-:W-:Y:S01]  /*1290*/  VIADD R4, R2.reuse, 0x2 ;  /* 0x0000000202047836 */ /* 0x040fe20000000000 */
[----:B------:R-:W-:Y:S02]  /*12a0*/  ISETP.GE.AND P4, PT, R2, 0x22, PT ;  /* 0x000000220200780c */ /* 0x000fe40003f86270 */
[----:B------:R-:W-:Y:S02]  /*12b0*/  SEL R25, R5, RZ, P2 ;  /* 0x000000ff05197207 */ /* 0x000fe40001000000 */
[----:B------:R-:W-:-:S05]  /*12c0*/  SEL R5, R4, RZ, !P4 ;  /* 0x000000ff04057207 */ /* 0x000fca0006000000 */
[----:B------:R-:W-:Y:S02]  /*12d0*/  VIADD R4, R5, 0x24 ;  /* 0x0000002405047836 */ /* 0x000fe40000000000 */
[----:B------:R-:W-:Y:S01]  /*12e0*/  @!P0 IMAD.MOV R4, RZ, RZ, R5 ;  /* 0x000000ffff048224 */ /* 0x000fe200078e0205 */
[----:B------:R-:W-:Y:S01]  /*12f0*/  SEL R5, R6, RZ, P2 ;  /* 0x000000ff06057207 */ /* 0x000fe20001000000 */
[----:B------:R-:W-:-:S04]  /*1300*/  IMAD R6, R17, R2, RZ ;  /* 0x0000000211067224 */ /* 0x000fc800078e02ff */
[----:B------:R-:W-:Y:S01]  /*1310*/  FADD R24, R24, R5 ;  /* 0x0000000518187221 */ /* 0x000fe20000000000 */
[----:B------:R-:W-:-:S04]  /*1320*/  IADD3 R5, R6, -R17, -R2 ;  /* 0x8000001106057210 */ /* 0x000fc80007ffe802 */
[----:B------:R-:W-:Y:S01]  /*1330*/  IADD3 R5, R23, R5, R4 ;  /* 0x0000000517057210 */ /* 0x000fe20007ffe004 */
[----:B------:R-:W-:-:S04]  /*1340*/  IMAD R17, R17, R4, RZ ;  /* 0x0000000411117224 */ /* 0x000fc800078e02ff */
[----:B------:R-:W-:Y:S01]  /*1350*/  VIADD R6, R5, 0x1 ;  /* 0x0000000105067836 */ /* 0x000fe20000000000 */
[----:B------:R-:W-:Y:S01]  /*1360*/  ISETP.GE.AND P0, PT, R0, 0x22, PT ;  /* 0x000000220000780c */ /* 0x000fe20003f06270 */
[----:B------:R-:W-:Y:S02]  /*1370*/  IMAD R2, R2, R23, R17 ;  /* 0x0000001702027224 */ /* 0x000fe400078e0211 */
[----:B------:R-:W-:Y:S02]  /*1380*/  VIADD R5, R0, 0x2 ;  /* 0x0000000200057836 */ /* 0x000fe40000000000 */
[----:B------:R-:W-:Y:S01]  /*1390*/  IMAD R23, R23, R4, R6 ;  /* 0x0000000417177224 */ /* 0x000fe200078e0206 */
[C---:B------:R-:W-:Y:S01]  /*13a0*/  ISETP.GE.AND P4, PT, R3.reuse, 0x22, PT ;  /* 0x000000220300780c */ /* 0x040fe20003f86270 */
[----:B------:R-:W-:Y:S01]  /*13b0*/  VIADD R4, R3, 0x2 ;  /* 0x0000000203047836 */ /* 0x000fe20000000000 */
[----:B------:R-:W-:Y:S02]  /*13c0*/  SEL R6, R5, RZ, !P0 ;  /* 0x000000ff05067207 */ /* 0x000fe40004000000 */
[----:B------:R-:W-:-:S02]  /*13d0*/  ISETP.GT.AND P0, PT, R3, 0x21, PT ;  /* 0x000000210300780c */ /* 0x000fc40003f04270 */
[----:B------:R-:W-:Y:S02]  /*13e0*/  SEL R4, R4, RZ, !P4 ;  /* 0x000000ff04047207 */ /* 0x000fe40006000000 */
[C---:B------:R-:W-:Y:S01]  /*13f0*/  ISETP.GT.AND P4, PT, R0.reuse, 0x21, PT ;  /* 0x000000210000780c */ /* 0x040fe20003f84270 */
[----:B------:R-:W-:Y:S02]  /*1400*/  IMAD R17, R0, R3, RZ ;  /* 0x0000000300117224 */ /* 0x000fe400078e02ff */
[----:B------:R-:W-:-:S06]  /*1410*/  VIADD R5, R4, 0x24 ;  /* 0x0000002404057836 */ /* 0x000fcc0000000000 */
[----:B------:R-:W-:Y:S02]  /*1420*/  @!P0 IMAD.MOV R5, RZ, RZ, R4 ;  /* 0x000000ffff058224 */ /* 0x000fe400078e0204 */
[----:B------:R-:W-:Y:S02]  /*1430*/  VIADD R4, R6, 0x24 ;  /* 0x0000002406047836 */ /* 0x000fe40000000000 */
[----:B------:R-:W-:Y:S01]  /*1440*/  @!P4 IMAD.MOV R4, RZ, RZ, R6 ;  /* 0x000000ffff04c224 */ /* 0x000fe200078e0206 */
[----:B------:R-:W-:-:S04]  /*1450*/  IADD3 R6, R17, -R0, -R3 ;  /* 0x8000000011067210 */ /* 0x000fc80007ffe803 */
[----:B------:R-:W-:Y:S01]  /*1460*/  IADD3 R6, R4, R6, R5 ;  /* 0x0000000604067210 */ /* 0x000fe20007ffe005 */
[-C--:B------:R-:W-:Y:S02]  /*1470*/  IMAD R0, R0, R5.reuse, RZ ;  /* 0x0000000500007224 */ /* 0x080fe400078e02ff */
[----:B------:R-:W-:Y:S02]  /*1480*/  IMAD.IADD R2, R23, 0x1, -R2 ;  /* 0x0000000117027824 */ /* 0x000fe400078e0a02 */
[----:B------:R-:W-:Y:S02]  /*1490*/  VIADD R6, R6, 0x1 ;  /* 0x0000000106067836 */ /* 0x000fe40000000000 */
[----:B------:R-:W-:Y:S02]  /*14a0*/  IMAD R0, R3, R4, R0 ;  /* 0x0000000403007224 */ /* 0x000fe400078e0200 */
[----:B------:R-:W-:Y:S01]  /*14b0*/  IMAD R5, R4, R5, R6 ;  /* 0x0000000504057224 */ /* 0x000fe200078e0206 */
[----:B------:R-:W-:-:S02]  /*14c0*/  I2FP.F32.S32 R4, R2 ;  /* 0x0000000200047245 */ /* 0x000fc40000201400 */
[----:B------:R-:W-:Y:S01]  /*14d0*/  SEL R7, R7, RZ, P2 ;  /* 0x000000ff07077207 */ /* 0x000fe20001000000 */
[----:B------:R-:W-:Y:S01]  /*14e0*/  IMAD.IADD R0, R5, 0x1, -R0 ;  /* 0x0000000105007824 */ /* 0x000fe200078e0a00 */
[C---:B------:R-:W-:Y:S01]  /*14f0*/  FSETP.GT.AND P0, PT, |R4|.reuse, 8.50705917302346158658e+37, PT ;  /* 0x7e8000000400780b */ /* 0x040fe20003f04200 */
[----:B------:R-:W1:Y:S01]  /*1500*/  LDC.64 R2, c[0x0][0x218] ;  /* 0x00008600ff027b82 */ /* 0x000e620000000a00 */
[----:B------:R-:W-:Y:S02]  /*1510*/  FSETP.GEU.AND P4, PT, |R4|, 1.175494350822287508e-38, PT ;  /* 0x008000000400780b */ /* 0x000fe40003f8e200 */
[----:B------:R-:W-:-:S04]  /*1520*/  I2FP.F32.S32 R0, R0 ;  /* 0x0000000000007245 */ /* 0x000fc80000201400 */
[----:B------:R-:W-:Y:S02]  /*1530*/  FSETP.GT.AND P2, PT, |R0|, 8.50705917302346158658e+37, PT ;  /* 0x7e8000000000780b */ /* 0x000fe40003f44200 */
[----:B---3--:R-:W-:Y:S02]  /*1540*/  SEL R12, R12, RZ, P1 ;  /* 0x000000ff0c0c7207 */ /* 0x008fe40000800000 */
[----:B------:R-:W-:Y:S02]  /*1550*/  SEL R13, R13, RZ, P1 ;  /* 0x000000ff0d0d7207 */ /* 0x000fe40000800000 */
[----:B------:R-:W-:Y:S02]  /*1560*/  SEL R14, R14, RZ, P1 ;  /* 0x000000ff0e0e7207 */ /* 0x000fe40000800000 */
[----:B------:R-:W-:Y:S02]  /*1570*/  SEL R15, R15, RZ, P1 ;  /* 0x000000ff0f0f7207 */ /* 0x000fe40000800000 */
[----:B------:R-:W-:Y:S01]  /*1580*/  FSETP.GEU.AND P1, PT, |R0|, 1.175494350822287508e-38, PT ;  /* 0x008000000000780b */ /* 0x000fe20003f2e200 */
[----:B------:R-:W-:Y:S01]  /*1590*/  @P0 FMUL R4, R4, 0.25 ;  /* 0x3e80000004040820 */ /* 0x000fe20000400000 */
[----:B------:R-:W-:Y:S01]  /*15a0*/  FADD R5, R28, R13 ;  /* 0x0000000d1c057221 */ /* 0x000fe20000000000 */
[----:B------:R-:W-:-:S02]  /*15b0*/  @P2 FMUL R0, R0, 0.25 ;  /* 0x3e80000000002820 */ /* 0x000fc40000400000 */
[----:B------:R-:W-:Y:S01]  /*15c0*/  @!P4 FMUL R4, R4, 16777216 ;  /* 0x4b8000000404c820 */ /* 0x000fe20000400000 */
[----:B------:R-:W-:Y:S01]  /*15d0*/  FADD R26, R26, R7 ;  /* 0x000000071a1a7221 */ /* 0x000fe20000000000 */
[----:B------:R-:W-:Y:S01]  /*15e0*/  FADD R27, R27, R12 ;  /* 0x0000000c1b1b7221 */ /* 0x000fe20000000000 */
[----:B------:R-:W-:Y:S01]  /*15f0*/  FADD R6, R29, R14 ;  /* 0x0000000e1d067221 */ /* 0x000fe20000000000 */
[----:B------:R-:W-:-:S04]  /*1600*/  FADD R7, R18, R15 ;  /* 0x0000000f12077221 */ /* 0x000fc80000000000 */
[----:B------:R-:W-:Y:S01]  /*1610*/  @!P1 FMUL R0, R0, 16777216 ;  /* 0x4b80000000009820 */ /* 0x000fe20000400000 */
[----:B------:R-:W-:Y:S01]  /*1620*/  FADD R16, R16, R25 ;  /* 0x0000001910107221 */ /* 0x000fe20000000000 */
[----:B------:R-:W-:Y:S01]  /*1630*/  @P0 FMUL R27, R27, 0.25 ;  /* 0x3e8000001b1b0820 */ /* 0x000fe20000400000 */
[----:B------:R-:W-:Y:S01]  /*1640*/  @P0 FMUL R5, R5, 0.25 ;  /* 0x3e80000005050820 */ /* 0x000fe20000400000 */
[----:B------:R-:W-:Y:S01]  /*1650*/  @P0 FMUL R6, R6, 0.25 ;  /* 0x3e80000006060820 */ /* 0x000fe20000400000 */
[----:B------:R-:W-:Y:S01]  /*1660*/  @P0 FMUL R7, R7, 0.25 ;  /* 0x3e80000007070820 */ /* 0x000fe20000400000 */
[----:B------:R-:W-:Y:S01]  /*1670*/  MUFU.RCP R0, R0 ;  /* 0x0000000000007308 */ /* 0x000fe20000001000 */
[----:B------:R-:W-:Y:S01]  /*1680*/  @!P4 FMUL R27, R27, 16777216 ;  /* 0x4b8000001b1bc820 */ /* 0x000fe20000400000 */
[----:B------:R-:W-:Y:S01]  /*1690*/  @!P4 FMUL R5, R5, 16777216 ;  /* 0x4b8000000505c820 */ /* 0x000fe20000400000 */
[----:B------:R-:W-:Y:S01]  /*16a0*/  @!P4 FMUL R6, R6, 16777216 ;  /* 0x4b8000000606c820 */ /* 0x000fe20000400000 */
[----:B------:R-:W-:Y:S01]  /*16b0*/  @!P4 FMUL R7, R7, 16777216 ;  /* 0x4b8000000707c820 */ /* 0x000fe20000400000 */
[----:B-1----:R-:W-:Y:S01]  /*16c0*/  IMAD.WIDE R2, R19, 0x4, R2 ;  /* 0x0000000413027825 */ /* 0x002fe200078e0202 */
[----:B--2---:R-:W-:-:S02]  /*16d0*/  SEL R13, R8, RZ, P3 ;  /* 0x000000ff080d7207 */ /* 0x004fc40001800000 */
[----:B------:R-:W1:Y:S01]  /*16e0*/  MUFU.RCP R8, R4 ;  /* 0x0000000400087308 */ /* 0x000e620000001000 */
[----:B------:R-:W-:Y:S02]  /*16f0*/  SEL R9, R9, RZ, P3 ;  /* 0x000000ff09097207 */ /* 0x000fe40001800000 */
[----:B------:R-:W-:Y:S02]  /*1700*/  SEL R15, R10, RZ, P3 ;  /* 0x000000ff0a0f7207 */ /* 0x000fe40001800000 */
[----:B------:R-:W-:Y:S01]  /*1710*/  SEL R11, R11, RZ, P3 ;  /* 0x000000ff0b0b7207 */ /* 0x000fe20001800000 */
[----:B------:R-:W-:Y:S01]  /*1720*/  FADD R13, R22, R13 ;  /* 0x0000000d160d7221 */ /* 0x000fe20000000000 */
[----:B------:R-:W-:Y:S01]  /*1730*/  FADD R9, R16, R9 ;  /* 0x0000000910097221 */ /* 0x000fe20000000000 */
[----:B------:R-:W-:Y:S02]  /*1740*/  FADD R15, R24, R15 ;  /* 0x0000000f180f7221 */ /* 0x000fe40000000000 */
[----:B------:R-:W-:Y:S01]  /*1750*/  FADD R11, R26, R11 ;  /* 0x0000000b1a0b7221 */ /* 0x000fe20000000000 */
[----:B------:R-:W-:Y:S01]  /*1760*/  @P2 FMUL R13, R13, 0.25 ;  /* 0x3e8000000d0d2820 */ /* 0x000fe20000400000 */
[----:B------:R-:W-:Y:S01]  /*1770*/  @P2 FMUL R9, R9, 0.25 ;  /* 0x3e80000009092820 */ /* 0x000fe20000400000 */
[----:B------:R-:W-:Y:S01]  /*1780*/  @P2 FMUL R15, R15, 0.25 ;  /* 0x3e8000000f0f2820 */ /* 0x000fe20000400000 */
[----:B------:R-:W-:Y:S01]  /*1790*/  @P2 FMUL R11, R11, 0.25 ;  /* 0x3e8000000b0b2820 */ /* 0x000fe20000400000 */
[C---:B-1----:R-:W-:Y:S01]  /*17a0*/  FMUL R4, R8.reuse, R27 ;  /* 0x0000001b08047220 */ /* 0x042fe20000400000 */
[C---:B------:R-:W-:Y:S01]  /*17b0*/  FMUL R5, R8.reuse, R5 ;  /* 0x0000000508057220 */ /* 0x040fe20000400000 */
[C---:B------:R-:W-:Y:S01]  /*17c0*/  FMUL R6, R8.reuse, R6 ;  /* 0x0000000608067220 */ /* 0x040fe20000400000 */
[----:B------:R-:W-:Y:S01]  /*17d0*/  FMUL R7, R8, R7 ;  /* 0x0000000708077220 */ /* 0x000fe20000400000 */
[----:B------:R-:W-:Y:S01]  /*17e0*/  @!P1 FMUL R13, R13, 16777216 ;  /* 0x4b8000000d0d9820 */ /* 0x000fe20000400000 */
[----:B------:R-:W-:Y:S01]  /*17f0*/  @!P1 FMUL R9, R9, 16777216 ;  /* 0x4b80000009099820 */ /* 0x000fe20000400000 */
[----:B------:R-:W-:Y:S01]  /*1800*/  @!P1 FMUL R15, R15, 16777216 ;  /* 0x4b8000000f0f9820 */ /* 0x000fe20000400000 */
[----:B------:R-:W-:Y:S01]  /*1810*/  @!P1 FMUL R11, R11, 16777216 ;  /* 0x4b8000000b0b9820 */ /* 0x000fe20000400000 */
[----:B------:R1:W-:Y:S01]  /*1820*/  @!P6 STG.E.128 desc[UR4][R2.64], R4 ;  /* 0x000000040200e986 */ /* 0x0003e2000c101d04 */
[C---:B------:R-:W-:Y:S01]  /*1830*/  FMUL R8, R0.reuse, R13 ;  /* 0x0000000d00087220 */ /* 0x040fe20000400000 */
[C---:B------:R-:W-:Y:S01]  /*1840*/  FMUL R9, R0.reuse, R9 ;  /* 0x0000000900097220 */ /* 0x040fe20000400000 */
[C---:B------:R-:W-:Y:S01]  /*1850*/  FMUL R10, R0.reuse, R15 ;  /* 0x0000000f000a7220 */ /* 0x040fe20000400000 */
[----:B------:R-:W-:Y:S01]  /*1860*/  FMUL R11, R0, R11 ;  /* 0x0000000b000b7220 */ /* 0x000fe20000400000 */
[----:B------:R-:W-:Y:S06]  /*1870*/  @P5 EXIT ;  /* 0x000000000000594d */ /* 0x000fec0003800000 */
[----:B------:R-:W-:Y:S01]  /*1880*/  STG.E.128 desc[UR4][R2.64+0x800], R8 ;  /* 0x0008000802007986 */ /* 0x000fe2000c101d04 */
[----:B------:R-:W-:Y:S05]  /*1890*/  EXIT ;  /* 0x000000000000794d */ /* 0x000fea0003800000 */
.L_x_0:
[----:B------:R-:W-:-:S00]  /*18a0*/  BRA `(.L_x_0) ;  /* 0xfffffffc00fc7947 */ /* 0x000fc0000383ffff */
[----:B------:R-:W-:-:S00]  /*18b0*/  NOP ;  /* 0x0000000000007918 */ /* 0x000fc00000000000 */
        /* <DEDUP_REMOVED lines=12> */
.L_x_1:


//--------------------- .nv.constant0.triton_poi_fused_avg_pool2d_24 --------------------------
	.section	.nv.constant0.triton_poi_fused_avg_pool2d_24,"a",@progbits
	.sectionflags	@""
	.align	4
.nv.constant0.triton_poi_fused_avg_pool2d_24:
	.zero		548
